//
// Generated by NVIDIA NVVM Compiler
//
// Compiler Build ID: CL-36424714
// Cuda compilation tools, release 13.0, V13.0.88
// Based on NVVM 20.0.0
//

.version 9.0
.target sm_100
.address_size 64

	// .globl	_Z15ldmatrix_kernelP6__half
.extern .func  (.param .b32 func_retval0) vprintf
(
	.param .b64 vprintf_param_0,
	.param .b64 vprintf_param_1
)
;
// _ZZ15ldmatrix_kernelP6__halfE4smem has been demoted
.global .align 1 .b8 $str[72] = {84, 104, 114, 101, 97, 100, 32, 37, 50, 100, 58, 32, 91, 37, 46, 49, 102, 44, 32, 37, 46, 49, 102, 44, 32, 37, 46, 49, 102, 44, 32, 37, 46, 49, 102, 44, 32, 37, 46, 49, 102, 44, 32, 37, 46, 49, 102, 44, 32, 37, 46, 49, 102, 44, 32, 37, 46, 49, 102, 93, 59, 32, 111, 102, 102, 32, 61, 32, 37, 100, 10};

.visible .entry _Z15ldmatrix_kernelP6__half(
	.param .u64 .ptr .align 1 _Z15ldmatrix_kernelP6__half_param_0
)
{
	.local .align 8 .b8 	__local_depot0[80];
	.reg .b64 	%SP;
	.reg .b64 	%SPL;
	.reg .b16 	%rs<9>;
	.reg .b32 	%r<24>;
	.reg .b32 	%f<9>;
	.reg .b64 	%rd<8>;
	.reg .b64 	%fd<9>;
	// demoted variable
	.shared .align 2 .b8 _ZZ15ldmatrix_kernelP6__halfE4smem[512];
	mov.u64 	%SPL, __local_depot0;
	cvta.local.u64 	%SP, %SPL;
	ld.param.u64 	%rd2, [_Z15ldmatrix_kernelP6__half_param_0];
	add.u64 	%rd3, %SP, 0;
	add.u64 	%rd4, %SPL, 0;
	mov.u32 	%r7, %tid.x;
	shl.b32 	%r8, %r7, 3;
	mul.wide.u32 	%rd5, %r8, 2;
	add.s64 	%rd1, %rd2, %rd5;
	shl.b32 	%r9, %r7, 4;
	shl.b32 	%r10, %r7, 1;
	and.b32  	%r11, %r10, 112;
	xor.b32  	%r12, %r11, %r9;
	mov.u32 	%r13, _ZZ15ldmatrix_kernelP6__halfE4smem;
	add.s32 	%r1, %r13, %r12;
	// begin inline asm
	cp.async.ca.shared.global.L2::128B [%r1], [%rd1], 16;

	// end inline asm
	// begin inline asm
	cp.async.commit_group;

	// end inline asm
	// begin inline asm
	cp.async.wait_all;

	// end inline asm
	bar.warp.sync 	-1;
	shr.u32 	%r14, %r7, 1;
	and.b32  	%r15, %r14, 8;
	and.b32  	%r16, %r9, 240;
	or.b32  	%r17, %r15, %r16;
	shl.b32 	%r18, %r17, 1;
	shl.b32 	%r19, %r7, 2;
	and.b32  	%r20, %r19, 48;
	xor.b32  	%r21, %r20, %r18;
	add.s32 	%r6, %r13, %r21;
	// begin inline asm
	ldmatrix.sync.aligned.x4.m8n8.shared.b16 {%r2, %r3, %r4, %r5}, [%r6];

	// end inline asm
	mov.b32 	{%rs1, %rs2}, %r2;
	mov.b32 	{%rs3, %rs4}, %r3;
	mov.b32 	{%rs5, %rs6}, %r4;
	mov.b32 	{%rs7, %rs8}, %r5;
	// begin inline asm
	{  cvt.f32.f16 %f1, %rs1;}

	// end inline asm
	cvt.f64.f32 	%fd1, %f1;
	// begin inline asm
	{  cvt.f32.f16 %f2, %rs2;}

	// end inline asm
	cvt.f64.f32 	%fd2, %f2;
	// begin inline asm
	{  cvt.f32.f16 %f3, %rs3;}

	// end inline asm
	cvt.f64.f32 	%fd3, %f3;
	// begin inline asm
	{  cvt.f32.f16 %f4, %rs4;}

	// end inline asm
	cvt.f64.f32 	%fd4, %f4;
	// begin inline asm
	{  cvt.f32.f16 %f5, %rs5;}

	// end inline asm
	cvt.f64.f32 	%fd5, %f5;
	// begin inline asm
	{  cvt.f32.f16 %f6, %rs6;}

	// end inline asm
	cvt.f64.f32 	%fd6, %f6;
	// begin inline asm
	{  cvt.f32.f16 %f7, %rs7;}

	// end inline asm
	cvt.f64.f32 	%fd7, %f7;
	// begin inline asm
	{  cvt.f32.f16 %f8, %rs8;}

	// end inline asm
	cvt.f64.f32 	%fd8, %f8;
	st.local.u32 	[%rd4], %r7;
	st.local.f64 	[%rd4+8], %fd1;
	st.local.f64 	[%rd4+16], %fd2;
	st.local.f64 	[%rd4+24], %fd3;
	st.local.f64 	[%rd4+32], %fd4;
	st.local.f64 	[%rd4+40], %fd5;
	st.local.f64 	[%rd4+48], %fd6;
	st.local.f64 	[%rd4+56], %fd7;
	st.local.f64 	[%rd4+64], %fd8;
	st.local.u32 	[%rd4+72], %r17;
	mov.u64 	%rd6, $str;
	cvta.global.u64 	%rd7, %rd6;
	{ // callseq 0, 0
	.param .b64 param0;
	st.param.b64 	[param0], %rd7;
	.param .b64 param1;
	st.param.b64 	[param1], %rd3;
	.param .b32 retval0;
	call.uni (retval0), 
	vprintf, 
	(
	param0, 
	param1
	);
	ld.param.b32 	%r22, [retval0];
	} // callseq 0
	ret;

}


// ===== COMPILED SASS (sm_100) =====

	.target	sm_100

	.elftype	@"ET_EXEC"


//--------------------- .note.nv.tkinfo           --------------------------
	.section	.note.nv.tkinfo,"",@"SHT_NOTE"
	.sectionflags	@"SHF_NOTE_NV_TKINFO"
	.tkinfo
        /*0018*/ 	.word	0x00000002
        /*0030*/ 	.string	""
        /*0030*/ 	.string	"ptxas"
        /*0030*/ 	.string	"Cuda compilation tools, release 13.0, V13.0.88"
        /*0030*/ 	.string	"Build cuda_13.0.r13.0/compiler.36424714_0"
        /*0030*/ 	.string	"-arch sm_100 -m 64 "



//--------------------- .note.nv.cuinfo           --------------------------
	.section	.note.nv.cuinfo,"",@"SHT_NOTE"
	.sectionflags	@"SHF_NOTE_NV_CUINFO"
        /*0018*/ 	.short	0x0002
        /*001a*/ 	.short	0x0064
        /*001c*/ 	.short	0x0082
	.zero		2


//--------------------- .nv.info                  --------------------------
	.section	.nv.info,"",@"SHT_CUDA_INFO"
	.align	4


	//----- nvinfo : EIATTR_REGCOUNT
	.align		4
        /*0000*/ 	.byte	0x04, 0x2f
        /*0002*/ 	.short	(.L_2 - .L_1)
	.align		4
.L_1:
        /*0004*/ 	.word	index@(_Z15ldmatrix_kernelP6__half)
        /*0008*/ 	.word	0x00000018


	//----- nvinfo : EIATTR_FRAME_SIZE
	.align		4
.L_2:
        /*000c*/ 	.byte	0x04, 0x11
        /*000e*/ 	.short	(.L_4 - .L_3)
	.align		4
.L_3:
        /*0010*/ 	.word	index@(_Z15ldmatrix_kernelP6__half)
        /*0014*/ 	.word	0x00000050


	//----- nvinfo : EIATTR_MIN_STACK_SIZE
	.align		4
.L_4:
        /*0018*/ 	.byte	0x04, 0x12
        /*001a*/ 	.short	(.L_6 - .L_5)
	.align		4
.L_5:
        /*001c*/ 	.word	index@(_Z15ldmatrix_kernelP6__half)
        /*0020*/ 	.word	0x00000050
.L_6:


//--------------------- .nv.compat                --------------------------
	.section	.nv.compat,"",@"SHT_CUDA_COMPAT_INFO"
	.align	4
        /*0000*/ 	.byte	0x02, 0x09, 0x00, 0x00, 0x02, 0x02, 0x01, 0x00, 0x02, 0x05, 0x05, 0x00, 0x03, 0x07, 0x01, 0x01
        /*0010*/ 	.byte	0x02, 0x03, 0x00, 0x00, 0x02, 0x06, 0x01, 0x00, 0x04, 0x0b, 0x08, 0x00, 0x09, 0x00, 0x00, 0x00
        /*0020*/ 	.byte	0x00, 0x00, 0x00, 0x00


//--------------------- .nv.info._Z15ldmatrix_kernelP6__half --------------------------
	.section	.nv.info._Z15ldmatrix_kernelP6__half,"",@"SHT_CUDA_INFO"
	.sectionflags	@""
	.align	4


	//----- nvinfo : EIATTR_CUDA_API_VERSION
	.align		4
        /*0000*/ 	.byte	0x04, 0x37
        /*0002*/ 	.short	(.L_8 - .L_7)
.L_7:
        /*0004*/ 	.word	0x00000082


	//----- nvinfo : EIATTR_KPARAM_INFO
	.align		4
.L_8:
        /*0008*/ 	.byte	0x04, 0x17
        /*000a*/ 	.short	(.L_10 - .L_9)
.L_9:
        /*000c*/ 	.word	0x00000000
        /*0010*/ 	.short	0x0000
        /*0012*/ 	.short	0x0000
        /*0014*/ 	.byte	0x00, 0xf5, 0x21, 0x00


	//----- nvinfo : EIATTR_SPARSE_MMA_MASK
	.align		4
.L_10:
        /*0018*/ 	.byte	0x03, 0x50
        /*001a*/ 	.short	0x0000


	//----- nvinfo : EIATTR_MAXREG_COUNT
	.align		4
        /*001c*/ 	.byte	0x03, 0x1b
        /*001e*/ 	.short	0x00ff


	//----- nvinfo : EIATTR_EXTERNS
	.align		4
        /*0020*/ 	.byte	0x04, 0x0f
        /*0022*/ 	.short	(.L_12 - .L_11)


	//   ....[0]....
	.align		4
.L_11:
        /*0024*/ 	.word	index@(vprintf)


	//----- nvinfo : EIATTR_MERCURY_ISA_VERSION
	.align		4
.L_12:
        /*0028*/ 	.byte	0x03, 0x5f
        /*002a*/ 	.short	0x0101


	//----- nvinfo : EIATTR_COOP_GROUP_MASK_REGIDS
	.align		4
        /*002c*/ 	.byte	0x04, 0x29
        /*002e*/ 	.short	(.L_14 - .L_13)


	//   ....[0]....
.L_13:
        /*0030*/ 	.word	0xffffffff


	//----- nvinfo : EIATTR_COOP_GROUP_INSTR_OFFSETS
	.align		4
.L_14:
        /*0034*/ 	.byte	0x04, 0x28
        /*0036*/ 	.short	(.L_16 - .L_15)


	//   ....[0]....
.L_15:
        /*0038*/ 	.word	0x000001e0


	//----- nvinfo : EIATTR_VRC_CTA_INIT_COUNT
	.align		4
.L_16:
        /*003c*/ 	.byte	0x02, 0x4a
	.zero		1
	.zero		1


	//----- nvinfo : EIATTR_SYSCALL_OFFSETS
	.align		4
        /*0040*/ 	.byte	0x04, 0x46
        /*0042*/ 	.short	(.L_18 - .L_17)


	//   ....[0]....
.L_17:
        /*0044*/ 	.word	0x00000410


	//----- nvinfo : EIATTR_EXIT_INSTR_OFFSETS
	.align		4
.L_18:
        /*0048*/ 	.byte	0x04, 0x1c
        /*004a*/ 	.short	(.L_20 - .L_19)


	//   ....[0]....
.L_19:
        /*004c*/ 	.word	0x00000420


	//----- nvinfo : EIATTR_CBANK_PARAM_SIZE
	.align		4
.L_20:
        /*0050*/ 	.byte	0x03, 0x19
        /*0052*/ 	.short	0x0008


	//----- nvinfo : EIATTR_PARAM_CBANK
	.align		4
        /*0054*/ 	.byte	0x04, 0x0a
        /*0056*/ 	.short	(.L_22 - .L_21)
	.align		4
.L_21:
        /*0058*/ 	.word	index@(.nv.constant0._Z15ldmatrix_kernelP6__half)
        /*005c*/ 	.short	0x0380
        /*005e*/ 	.short	0x0008


	//----- nvinfo : EIATTR_SW_WAR
	.align		4
.L_22:
        /*0060*/ 	.byte	0x04, 0x36
        /*0062*/ 	.short	(.L_24 - .L_23)
.L_23:
        /*0064*/ 	.word	0x00000008
.L_24:


//--------------------- .nv.callgraph             --------------------------
	.section	.nv.callgraph,"",@"SHT_CUDA_CALLGRAPH"
	.align	4
	.sectionentsize	8
	.align		4
        /*0000*/ 	.word	0x00000000
	.align		4
        /*0004*/ 	.word	0xffffffff
	.align		4
        /*0008*/ 	.word	index@(_Z15ldmatrix_kernelP6__half)
	.align		4
        /*000c*/ 	.word	index@(vprintf)
	.align		4
        /*0010*/ 	.word	0x00000000
	.align		4
        /*0014*/ 	.word	0xfffffffe
	.align		4
        /*0018*/ 	.word	0x00000000
	.align		4
        /*001c*/ 	.word	0xfffffffd
	.align		4
        /*0020*/ 	.word	0x00000000
	.align		4
        /*0024*/ 	.word	0xfffffffc


//--------------------- .nv.constant4             --------------------------
	.section	.nv.constant4,"a",@progbits
	.align	8
	.align		8
.nv.constant4:
        /*0000*/ 	.dword	vprintf
	.align		8
        /*0008*/ 	.dword	$str


//--------------------- .text._Z15ldmatrix_kernelP6__half --------------------------
	.section	.text._Z15ldmatrix_kernelP6__half,"ax",@progbits
	.align	128
        .global         _Z15ldmatrix_kernelP6__half
        .type           _Z15ldmatrix_kernelP6__half,@function
        .size           _Z15ldmatrix_kernelP6__half,(.L_x_2 - _Z15ldmatrix_kernelP6__half)
        .other          _Z15ldmatrix_kernelP6__half,@"STO_CUDA_ENTRY STV_DEFAULT"
_Z15ldmatrix_kernelP6__half:
.text._Z15ldmatrix_kernelP6__half:
[----:B------:R-:W1:Y:S01]  /*0000*/  LDC R1, c[0x0][0x37c] ;  /* 0x0000df00ff017b82 */ /* 0x000e620000000800 */
[----:B------:R-:W2:Y:S07]  /*0010*/  S2R R0, SR_TID.X ;  /* 0x0000000000007919 */ /* 0x000eae0000002100 */
[----:B------:R-:W3:Y:S01]  /*0020*/  S2UR UR5, SR_CgaCtaId ;  /* 0x00000000000579c3 */ /* 0x000ee20000008800 */
[----:B------:R-:W4:Y:S01]  /*0030*/  LDCU.64 UR6, c[0x0][0x358] ;  /* 0x00006b00ff0677ac */ /* 0x000f220008000a00 */
[----:B-1----:R-:W-:-:S02]  /*0040*/  IADD3 R1, PT, PT, R1, -0x50, RZ ;  /* 0xffffffb001017810 */ /* 0x002fc40007ffe0ff */
[----:B------:R-:W-:Y:S01]  /*0050*/  MOV R20, 0x0 ;  /* 0x0000000000147802 */ /* 0x000fe20000000f00 */
[----:B------:R-:W-:-:S03]  /*0060*/  UMOV UR4, 0x400 ;  /* 0x0000040000047882 */ /* 0x000fc60000000000 */
[----:B------:R-:W1:Y:S01]  /*0070*/  LDC.64 R2, c[0x0][0x380] ;  /* 0x0000e000ff027b82 */ /* 0x000e620000000a00 */
[----:B---3--:R-:W-:Y:S01]  /*0080*/  ULEA UR4, UR5, UR4, 0x18 ;  /* 0x0000000405047291 */ /* 0x008fe2000f8ec0ff */
[----:B------:R-:W3:Y:S01]  /*0090*/  LDCU UR5, c[0x0][0x2fc] ;  /* 0x00005f80ff0577ac */ /* 0x000ee20008000800 */
[C---:B--2---:R-:W-:Y:S01]  /*00a0*/  IMAD.SHL.U32 R4, R0.reuse, 0x10, RZ ;  /* 0x0000001000047824 */ /* 0x044fe200078e00ff */
[C---:B------:R-:W-:Y:S01]  /*00b0*/  SHF.L.U32 R7, R0.reuse, 0x1, RZ ;  /* 0x0000000100077819 */ /* 0x040fe200000006ff */
[C---:B------:R-:W-:Y:S02]  /*00c0*/  IMAD.SHL.U32 R5, R0.reuse, 0x8, RZ ;  /* 0x0000000800057824 */ /* 0x040fe400078e00ff */
[----:B------:R-:W-:Y:S01]  /*00d0*/  IMAD.SHL.U32 R6, R0, 0x4, RZ ;  /* 0x0000000400067824 */ /* 0x000fe200078e00ff */
[----:B------:R-:W-:Y:S01]  /*00e0*/  LOP3.LUT R7, R4, 0x70, R7, 0x78, !PT ;  /* 0x0000007004077812 */ /* 0x000fe200078e7807 */
[----:B-1----:R-:W-:Y:S01]  /*00f0*/  IMAD.WIDE.U32 R2, R5, 0x2, R2 ;  /* 0x0000000205027825 */ /* 0x002fe200078e0002 */
[----:B------:R-:W-:-:S02]  /*0100*/  SHF.R.U32.HI R5, RZ, 0x1, R0 ;  /* 0x00000001ff057819 */ /* 0x000fc40000011600 */
[----:B------:R-:W-:Y:S02]  /*0110*/  IADD3 R7, PT, PT, R7, UR4, RZ ;  /* 0x0000000407077c10 */ /* 0x000fe4000fffe0ff */
[----:B------:R-:W-:-:S03]  /*0120*/  LOP3.LUT R5, R5, 0x8, RZ, 0xc0, !PT ;  /* 0x0000000805057812 */ /* 0x000fc600078ec0ff */
[----:B------:R-:W-:Y:S01]  /*0130*/  @!PT LDS RZ, [RZ] ;  /* 0x00000000fffff984 */ /* 0x000fe20000000800 */
[----:B------:R-:W-:Y:S01]  /*0140*/  @!PT LDS RZ, [RZ] ;  /* 0x00000000fffff984 */ /* 0x000fe20000000800 */
[----:B------:R-:W-:Y:S01]  /*0150*/  @!PT LDS RZ, [RZ] ;  /* 0x00000000fffff984 */ /* 0x000fe20000000800 */
[----:B----4-:R1:W-:Y:S01]  /*0160*/  LDGSTS.E.LTC128B.128 [R7], desc[UR6][R2.64] ;  /* 0x0000000002077fae */ /* 0x0103e2000b9a1a06 */
[----:B------:R-:W-:Y:S01]  /*0170*/  LOP3.LUT R4, R5, 0xf0, R4, 0xf8, !PT ;  /* 0x000000f005047812 */ /* 0x000fe200078ef804 */
[----:B------:R-:W2:Y:S02]  /*0180*/  LDCU.64 UR6, c[0x4][0x8] ;  /* 0x01000100ff0677ac */ /* 0x000ea40008000a00 */
[----:B------:R-:W0:Y:S01]  /*0190*/  LDGDEPBAR ;  /* 0x00000000000079af */ /* 0x000e220000000000 */
[----:B------:R-:W-:-:S03]  /*01a0*/  SHF.L.U32 R5, R4, 0x1, RZ ;  /* 0x0000000104057819 */ /* 0x000fc600000006ff */
[----:B------:R-:W0:Y:S01]  /*01b0*/  LDGDEPBAR ;  /* 0x00000000000079af */ /* 0x000e220000000000 */
[----:B------:R-:W-:Y:S01]  /*01c0*/  LOP3.LUT R5, R5, 0x30, R6, 0x78, !PT ;  /* 0x0000003005057812 */ /* 0x000fe200078e7806 */
[----:B------:R-:W-:-:S04]  /*01d0*/  DEPBAR.LE SB0, 0x0 ;  /* 0x000080000000791a */ /* 0x000fc80000000000 */
[----:B------:R-:W-:Y:S01]  /*01e0*/  NOP ;  /* 0x0000000000007918 */ /* 0x000fe20000000000 */
[----:B------:R2:W1:Y:S01]  /*01f0*/  LDSM.16.M88.4 R12, [R5+UR4] ;  /* 0x00000004050c783b */ /* 0x0004620008000200 */
[----:B------:R-:W4:Y:S03]  /*0200*/  LDCU UR4, c[0x0][0x2f8] ;  /* 0x00005f00ff0477ac */ /* 0x000f260008000800 */
[----:B------:R-:W-:Y:S04]  /*0210*/  STL [R1], R0 ;  /* 0x0000000001007387 */ /* 0x000fe80000100800 */
[----:B------:R5:W-:Y:S01]  /*0220*/  STL [R1+0x48], R4 ;  /* 0x0000480401007387 */ /* 0x000be20000100800 */
[----:B--2---:R-:W-:Y:S01]  /*0230*/  MOV R5, UR7 ;  /* 0x0000000700057c02 */ /* 0x004fe20008000f00 */
[----:B-----5:R-:W-:-:S02]  /*0240*/  IMAD.U32 R4, RZ, RZ, UR6 ;  /* 0x00000006ff047e24 */ /* 0x020fc4000f8e00ff */
[--C-:B-1----:R-:W-:Y:S02]  /*0250*/  HADD2.F32 R2, -RZ, R12.reuse.H0_H0 ;  /* 0x2000000cff027230 */ /* 0x102fe40000004100 */
[----:B------:R-:W-:Y:S02]  /*0260*/  HADD2.F32 R6, -RZ, R12.H1_H1 ;  /* 0x3000000cff067230 */ /* 0x000fe40000004100 */
[----:B------:R-:W-:Y:S02]  /*0270*/  HADD2.F32 R18, -RZ, R15.H0_H0 ;  /* 0x2000000fff127230 */ /* 0x000fe40000004100 */
[--C-:B------:R-:W-:Y:S01]  /*0280*/  HADD2.F32 R8, -RZ, R13.reuse.H0_H0 ;  /* 0x2000000dff087230 */ /* 0x100fe20000004100 */
[----:B------:R-:W1:Y:S01]  /*0290*/  F2F.F64.F32 R2, R2 ;  /* 0x0000000200027310 */ /* 0x000e620000201800 */
[----:B------:R-:W-:Y:S02]  /*02a0*/  HADD2.F32 R10, -RZ, R13.H1_H1 ;  /* 0x3000000dff0a7230 */ /* 0x000fe40000004100 */
[----:B------:R-:W-:-:S02]  /*02b0*/  HADD2.F32 R12, -RZ, R14.H0_H0 ;  /* 0x2000000eff0c7230 */ /* 0x000fc40000004100 */
[----:B------:R-:W-:Y:S02]  /*02c0*/  HADD2.F32 R16, -RZ, R14.H1_H1 ;  /* 0x3000000eff107230 */ /* 0x000fe40000004100 */
[----:B------:R-:W-:Y:S01]  /*02d0*/  HADD2.F32 R15, -RZ, R15.H1_H1 ;  /* 0x3000000fff0f7230 */ /* 0x000fe20000004100 */
[----:B------:R-:W2:Y:S01]  /*02e0*/  F2F.F64.F32 R8, R8 ;  /* 0x0000000800087310 */ /* 0x000ea20000201800 */
[----:B-1----:R1:W-:Y:S07]  /*02f0*/  STL.64 [R1+0x8], R2 ;  /* 0x0000080201007387 */ /* 0x0023ee0000100a00 */
[----:B------:R-:W5:Y:S01]  /*0300*/  F2F.F64.F32 R10, R10 ;  /* 0x0000000a000a7310 */ /* 0x000f620000201800 */
[----:B--2---:R-:W-:Y:S07]  /*0310*/  STL.64 [R1+0x18], R8 ;  /* 0x0000180801007387 */ /* 0x004fee0000100a00 */
[----:B------:R-:W2:Y:S01]  /*0320*/  F2F.F64.F32 R12, R12 ;  /* 0x0000000c000c7310 */ /* 0x000ea20000201800 */
[----:B-1----:R1:W1:Y:S01]  /*0330*/  LDC.64 R2, c[0x4][R20] ;  /* 0x0100000014027b82 */ /* 0x0022620000000a00 */
[----:B-----5:R-:W-:Y:S06]  /*0340*/  STL.64 [R1+0x20], R10 ;  /* 0x0000200a01007387 */ /* 0x020fec0000100a00 */
[----:B------:R-:W5:Y:S01]  /*0350*/  F2F.F64.F32 R16, R16 ;  /* 0x0000001000107310 */ /* 0x000f620000201800 */
[----:B--2---:R-:W-:Y:S07]  /*0360*/  STL.64 [R1+0x28], R12 ;  /* 0x0000280c01007387 */ /* 0x004fee0000100a00 */
[----:B------:R-:W2:Y:S01]  /*0370*/  F2F.F64.F32 R18, R18 ;  /* 0x0000001200127310 */ /* 0x000ea20000201800 */
[----:B-----5:R-:W-:Y:S07]  /*0380*/  STL.64 [R1+0x30], R16 ;  /* 0x0000301001007387 */ /* 0x020fee0000100a00 */
[----:B------:R-:W5:Y:S01]  /*0390*/  F2F.F64.F32 R14, R15 ;  /* 0x0000000f000e7310 */ /* 0x000f620000201800 */
[----:B--2---:R-:W-:Y:S07]  /*03a0*/  STL.64 [R1+0x38], R18 ;  /* 0x0000381201007387 */ /* 0x004fee0000100a00 */
[----:B------:R-:W2:Y:S01]  /*03b0*/  F2F.F64.F32 R6, R6 ;  /* 0x0000000600067310 */ /* 0x000ea20000201800 */
[----:B-----5:R-:W-:Y:S04]  /*03c0*/  STL.64 [R1+0x40], R14 ;  /* 0x0000400e01007387 */ /* 0x020fe80000100a00 */
[----:B--2---:R4:W-:Y:S02]  /*03d0*/  STL.64 [R1+0x10], R6 ;  /* 0x0000100601007387 */ /* 0x0049e40000100a00 */
[----:B----4-:R-:W-:-:S04]  /*03e0*/  IADD3 R6, P0, PT, R1, UR4, RZ ;  /* 0x0000000401067c10 */ /* 0x010fc8000ff1e0ff */
[----:B-1-3--:R-:W-:-:S09]  /*03f0*/  IADD3.X R7, PT, PT, RZ, UR5, RZ, P0, !PT ;  /* 0x00000005ff077c10 */ /* 0x00afd200087fe4ff */
[----:B------:R-:W-:-:S07]  /*0400*/  LEPC R20, `(.L_x_0) ;  /* 0x000000001014794e */ /* 0x000fce0000000000 */
[----:B------:R-:W-:Y:S05]  /*0410*/  CALL.ABS.NOINC R2 ;  /* 0x0000000002007343 */ /* 0x000fea0003c00000 */
.L_x_0:
[----:B------:R-:W-:Y:S05]  /*0420*/  EXIT ;  /* 0x000000000000794d */ /* 0x000fea0003800000 */
.L_x_1:
[----:B------:R-:W-:-:S00]  /*0430*/  BRA `(.L_x_1) ;  /* 0xfffffffc00fc7947 */ /* 0x000fc0000383ffff */
[----:B------:R-:W-:-:S00]  /*0440*/  NOP ;  /* 0x0000000000007918 */ /* 0x000fc00000000000 */
        /* <DEDUP_REMOVED lines=11> */
.L_x_2:


//--------------------- .nv.global.init           --------------------------
	.section	.nv.global.init,"aw",@progbits
.nv.global.init:
	.type		$str,@object
	.size		$str,(.L_0 - $str)
$str:
        /*0000*/ 	.byte	0x54, 0x68, 0x72, 0x65, 0x61, 0x64, 0x20, 0x25, 0x32, 0x64, 0x3a, 0x20, 0x5b, 0x25, 0x2e, 0x31
        /*0010*/ 	.byte	0x66, 0x2c, 0x20, 0x25, 0x2e, 0x31, 0x66, 0x2c, 0x20, 0x25, 0x2e, 0x31, 0x66, 0x2c, 0x20, 0x25
        /*0020*/ 	.byte	0x2e, 0x31, 0x66, 0x2c, 0x20, 0x25, 0x2e, 0x31, 0x66, 0x2c, 0x20, 0x25, 0x2e, 0x31, 0x66, 0x2c
        /*0030*/ 	.byte	0x20, 0x25, 0x2e, 0x31, 0x66, 0x2c, 0x20, 0x25, 0x2e, 0x31, 0x66, 0x5d, 0x3b, 0x20, 0x6f, 0x66
        /*0040*/ 	.byte	0x66, 0x20, 0x3d, 0x20, 0x25, 0x64, 0x0a, 0x00
.L_0:


//--------------------- .nv.shared._Z15ldmatrix_kernelP6__half --------------------------
	.section	.nv.shared._Z15ldmatrix_kernelP6__half,"aw",@nobits
	.sectionflags	@""
	.align	2
.nv.shared._Z15ldmatrix_kernelP6__half:
	.zero		1536


//--------------------- .nv.shared.reserved.0     --------------------------
	.section	.nv.shared.reserved.0,"aw",@nobits
	.weak		__nv_reservedSMEM_offset_0_alias
	.size		__nv_reservedSMEM_offset_0_alias, 0, 64
	.other		__nv_reservedSMEM_offset_0_alias,@"STO_CUDA_RESERVED_SHARED STV_DEFAULT"
__nv_reservedSMEM_offset_0_alias:
	.zero		0
	.zero		64


//--------------------- .nv.constant0._Z15ldmatrix_kernelP6__half --------------------------
	.section	.nv.constant0._Z15ldmatrix_kernelP6__half,"a",@progbits
	.sectionflags	@""
	.align	4
.nv.constant0._Z15ldmatrix_kernelP6__half:
	.zero		904


//--------------------- SYMBOLS --------------------------

	.type		.nv.reservedSmem.offset0,@object
	.size		.nv.reservedSmem.offset0,0x4
	.type		.nv.reservedSmem.cap,@object
	.size		.nv.reservedSmem.cap,0x4
	.type		vprintf,@function
